	.headerflags	@"EF_CUDA_TEXMODE_UNIFIED EF_CUDA_64BIT_ADDRESS EF_CUDA_ACCELERATORS EF_CUDA_SM90 EF_CUDA_VIRTUAL_SM(EF_CUDA_SM90)"
	.elftype	@"ET_EXEC"


//--------------------- .nv.info                  --------------------------
	.section	.nv.info,"",@"SHT_CUDA_INFO"
	.align	4


	//----- nvinfo : EIATTR_REGCOUNT
	.align		4
        /*0000*/ 	.byte	0x04, 0x2f
        /*0002*/ 	.short	(.L_1 - .L_0)
	.align		4
.L_0:
        /*0004*/ 	.word	index@(triton_poi_fused_mul_0)
        /*0008*/ 	.word	0x0000000e


	//----- nvinfo : EIATTR_MIN_STACK_SIZE
	.align		4
.L_1:
        /*000c*/ 	.byte	0x04, 0x12
        /*000e*/ 	.short	(.L_3 - .L_2)
	.align		4
.L_2:
        /*0010*/ 	.word	index@(triton_poi_fused_mul_0)
        /*0014*/ 	.word	0x00000000


	//----- nvinfo : EIATTR_FRAME_SIZE
	.align		4
.L_3:
        /*0018*/ 	.byte	0x04, 0x11
        /*001a*/ 	.short	(.L_5 - .L_4)
	.align		4
.L_4:
        /*001c*/ 	.word	index@(triton_poi_fused_mul_0)
        /*0020*/ 	.word	0x00000000


	//----- nvinfo : EIATTR_MIN_STACK_SIZE
	.align		4
.L_5:
        /*0024*/ 	.byte	0x04, 0x12
        /*0026*/ 	.short	(.L_7 - .L_6)
	.align		4
.L_6:
        /*0028*/ 	.word	index@(triton_poi_fused_mul_0)
        /*002c*/ 	.word	0x00000000
.L_7:


//--------------------- .nv.info.triton_poi_fused_mul_0 --------------------------
	.section	.nv.info.triton_poi_fused_mul_0,"",@"SHT_CUDA_INFO"
	.sectionflags	@""
	.align	4


	//----- nvinfo : EIATTR_CUDA_API_VERSION
	.align		4
        /*0000*/ 	.byte	0x04, 0x37
        /*0002*/ 	.short	(.L_9 - .L_8)
.L_8:
        /*0004*/ 	.word	0x0000007c


	//----- nvinfo : EIATTR_KPARAM_INFO
	.align		4
.L_9:
        /*0008*/ 	.byte	0x04, 0x17
        /*000a*/ 	.short	(.L_11 - .L_10)
.L_10:
        /*000c*/ 	.word	0x00000000
        /*0010*/ 	.short	0x0003
        /*0012*/ 	.short	0x0018
        /*0014*/ 	.byte	0x00, 0xf0, 0x11, 0x00


	//----- nvinfo : EIATTR_KPARAM_INFO
	.align		4
.L_11:
        /*0018*/ 	.byte	0x04, 0x17
        /*001a*/ 	.short	(.L_13 - .L_12)
.L_12:
        /*001c*/ 	.word	0x00000000
        /*0020*/ 	.short	0x0002
        /*0022*/ 	.short	0x0010
        /*0024*/ 	.byte	0x00, 0xf4, 0x21, 0x00


	//----- nvinfo : EIATTR_KPARAM_INFO
	.align		4
.L_13:
        /*0028*/ 	.byte	0x04, 0x17
        /*002a*/ 	.short	(.L_15 - .L_14)
.L_14:
        /*002c*/ 	.word	0x00000000
        /*0030*/ 	.short	0x0001
        /*0032*/ 	.short	0x0008
        /*0034*/ 	.byte	0x00, 0xf4, 0x21, 0x00


	//----- nvinfo : EIATTR_KPARAM_INFO
	.align		4
.L_15:
        /*0038*/ 	.byte	0x04, 0x17
        /*003a*/ 	.short	(.L_17 - .L_16)
.L_16:
        /*003c*/ 	.word	0x00000000
        /*0040*/ 	.short	0x0000
        /*0042*/ 	.short	0x0000
        /*0044*/ 	.byte	0x00, 0xf4, 0x21, 0x00


	//----- nvinfo : EIATTR_SPARSE_MMA_MASK
	.align		4
.L_17:
        /*0048*/ 	.byte	0x03, 0x50
        /*004a*/ 	.short	0x0000


	//----- nvinfo : EIATTR_MAXREG_COUNT
	.align		4
        /*004c*/ 	.byte	0x03, 0x1b
        /*004e*/ 	.short	0x00ff


	//----- nvinfo : EIATTR_EXIT_INSTR_OFFSETS
	.align		4
        /*0050*/ 	.byte	0x04, 0x1c
        /*0052*/ 	.short	(.L_19 - .L_18)


	//   ....[0]....
.L_18:
        /*0054*/ 	.word	0x00000160


	//   ....[1]....
        /*0058*/ 	.word	0x00000180


	//----- nvinfo : EIATTR_REQNTID
	.align		4
.L_19:
        /*005c*/ 	.byte	0x04, 0x10
        /*005e*/ 	.short	(.L_21 - .L_20)
.L_20:
        /*0060*/ 	.word	0x00000080
        /*0064*/ 	.word	0x00000001
        /*0068*/ 	.word	0x00000001


	//----- nvinfo : EIATTR_CBANK_PARAM_SIZE
	.align		4
.L_21:
        /*006c*/ 	.byte	0x03, 0x19
        /*006e*/ 	.short	0x001c


	//----- nvinfo : EIATTR_PARAM_CBANK
	.align		4
        /*0070*/ 	.byte	0x04, 0x0a
        /*0072*/ 	.short	(.L_23 - .L_22)
	.align		4
.L_22:
        /*0074*/ 	.word	index@(.nv.constant0.triton_poi_fused_mul_0)
        /*0078*/ 	.short	0x0210
        /*007a*/ 	.short	0x001c


	//----- nvinfo : EIATTR_SW_WAR
	.align		4
.L_23:
        /*007c*/ 	.byte	0x04, 0x36
        /*007e*/ 	.short	(.L_25 - .L_24)
.L_24:
        /*0080*/ 	.word	0x00000008
.L_25:


//--------------------- .nv.callgraph             --------------------------
	.section	.nv.callgraph,"",@"SHT_CUDA_CALLGRAPH"
	.align	4
	.sectionentsize	8
	.align		4
        /*0000*/ 	.word	0x00000000
	.align		4
        /*0004*/ 	.word	0xffffffff
	.align		4
        /*0008*/ 	.word	0x00000000
	.align		4
        /*000c*/ 	.word	0xfffffffe
	.align		4
        /*0010*/ 	.word	0x00000000
	.align		4
        /*0014*/ 	.word	0xfffffffd
	.align		4
        /*0018*/ 	.word	0x00000000
	.align		4
        /*001c*/ 	.word	0xfffffffc


//--------------------- .text.triton_poi_fused_mul_0 --------------------------
	.section	.text.triton_poi_fused_mul_0,"ax",@progbits
	.align	128
        .global         triton_poi_fused_mul_0
        .type           triton_poi_fused_mul_0,@function
        .size           triton_poi_fused_mul_0,(.L_x_1 - triton_poi_fused_mul_0)
        .other          triton_poi_fused_mul_0,@"STO_CUDA_ENTRY STV_DEFAULT"
triton_poi_fused_mul_0:
.text.triton_poi_fused_mul_0:
[----:B------:R-:W0:Y:S02]  /*0000*/  LDC R1, c[0x0][0x28] ;  /* 0x00000a00ff017b82 */ /* 0x000e240000000800 */
[----:B------:R-:W1:Y:S01]  /*0010*/  S2R R0, SR_TID.X ;  /* 0x0000000000007919 */ /* 0x000e620000002100 */
[----:B------:R-:W2:Y:S01]  /*0020*/  LDC.64 R4, c[0x0][0x218] ;  /* 0x00008600ff047b82 */ /* 0x000ea20000000a00 */
[----:B------:R-:W-:Y:S01]  /*0030*/  MOV R11, RZ ;  /* 0x000000ff000b7202 */ /* 0x000fe20000000f00 */
[----:B------:R-:W-:Y:S01]  /*0040*/  ULDC.64 UR4, c[0x0][0x208] ;  /* 0x0000820000047ab9 */ /* 0x000fe20000000a00 */
[----:B------:R-:W3:Y:S05]  /*0050*/  S2R R9, SR_CTAID.X ;  /* 0x0000000000097919 */ /* 0x000eea0000002500 */
[----:B------:R-:W4:Y:S01]  /*0060*/  LDC.64 R2, c[0x0][0x210] ;  /* 0x00008400ff027b82 */ /* 0x000f220000000a00 */
[----:B-1----:R-:W-:-:S04]  /*0070*/  LOP3.LUT R0, R0, 0x7f, RZ, 0xc0, !PT ;  /* 0x0000007f00007812 */ /* 0x002fc800078ec0ff */
[----:B---3--:R-:W-:-:S04]  /*0080*/  LEA R9, R9, R0, 0x7 ;  /* 0x0000000009097211 */ /* 0x008fc800078e38ff */
[C---:B------:R-:W-:Y:S01]  /*0090*/  ISETP.GE.AND P0, PT, R9.reuse, 0xc0, PT ;  /* 0x000000c00900780c */ /* 0x040fe20003f06270 */
[----:B------:R-:W-:-:S04]  /*00a0*/  IMAD.HI R0, R9, 0x2aaaaaab, RZ ;  /* 0x2aaaaaab09007827 */ /* 0x000fc800078e02ff */
[----:B----4-:R-:W-:Y:S01]  /*00b0*/  IMAD.WIDE R2, R9, 0x4, R2 ;  /* 0x0000000409027825 */ /* 0x010fe200078e0202 */
[----:B------:R-:W-:-:S04]  /*00c0*/  SHF.R.U32.HI R7, RZ, 0x1, R0 ;  /* 0x00000001ff077819 */ /* 0x000fc80000011600 */
[----:B------:R-:W-:-:S05]  /*00d0*/  LEA.HI R0, R0, R7, RZ, 0x1 ;  /* 0x0000000700007211 */ /* 0x000fca00078f08ff */
[----:B------:R-:W-:Y:S01]  /*00e0*/  IMAD R7, R0, -0xc, R9 ;  /* 0xfffffff400077824 */ /* 0x000fe200078e0209 */
[----:B------:R-:W-:-:S03]  /*00f0*/  HFMA2.MMA R0, -RZ, RZ, 0, 0 ;  /* 0x00000000ff007435 */ /* 0x000fc600000001ff */
[----:B--2---:R-:W-:Y:S02]  /*0100*/  IMAD.WIDE R4, R7, 0x4, R4 ;  /* 0x0000000407047825 */ /* 0x004fe400078e0204 */
[----:B------:R-:W1:Y:S03]  /*0110*/  LDC.64 R6, c[0x0][0x220] ;  /* 0x00008800ff067b82 */ /* 0x000e660000000a00 */
[----:B------:R-:W2:Y:S04]  /*0120*/  @!P0 LDG.E.EL R11, desc[UR4][R4.64] ;  /* 0x00000004040b8981 */ /* 0x000ea8000c2e1900 */
[----:B------:R-:W2:Y:S01]  /*0130*/  @!P0 LDG.E R0, desc[UR4][R2.64] ;  /* 0x0000000402008981 */ /* 0x000ea2000c1e1900 */
[----:B-1----:R-:W-:-:S04]  /*0140*/  IMAD.WIDE R6, R9, 0x4, R6 ;  /* 0x0000000409067825 */ /* 0x002fc800078e0206 */
[----:B--2---:R-:W-:Y:S01]  /*0150*/  FMUL R11, R11, R0 ;  /* 0x000000000b0b7220 */ /* 0x004fe20000400000 */
[----:B------:R-:W-:Y:S06]  /*0160*/  @P0 EXIT ;  /* 0x000000000000094d */ /* 0x000fec0003800000 */
[----:B------:R-:W-:Y:S01]  /*0170*/  STG.E desc[UR4][R6.64], R11 ;  /* 0x0000000b06007986 */ /* 0x000fe2000c101904 */
[----:B------:R-:W-:Y:S05]  /*0180*/  EXIT ;  /* 0x000000000000794d */ /* 0x000fea0003800000 */
.L_x_0:
[----:B------:R-:W-:-:S00]  /*0190*/  BRA `(.L_x_0) ;  /* 0xfffffffc00fc7947 */ /* 0x000fc0000383ffff */
[----:B------:R-:W-:-:S00]  /*01a0*/  NOP ;  /* 0x0000000000007918 */ /* 0x000fc00000000000 */
        /* <DEDUP_REMOVED lines=13> */
.L_x_1:


//--------------------- .nv.constant0.triton_poi_fused_mul_0 --------------------------
	.section	.nv.constant0.triton_poi_fused_mul_0,"a",@progbits
	.sectionflags	@""
	.align	4
.nv.constant0.triton_poi_fused_mul_0:
	.zero		556
